//
// Generated by NVIDIA NVVM Compiler
//
// Compiler Build ID: CL-36424714
// Cuda compilation tools, release 13.0, V13.0.88
// Based on NVVM 20.0.0
//

.version 9.0
.target sm_100
.address_size 64

	// .globl	_Z14ge_gelu_kernelPfS_S_i

.visible .entry _Z14ge_gelu_kernelPfS_S_i(
	.param .u64 .ptr .align 1 _Z14ge_gelu_kernelPfS_S_i_param_0,
	.param .u64 .ptr .align 1 _Z14ge_gelu_kernelPfS_S_i_param_1,
	.param .u64 .ptr .align 1 _Z14ge_gelu_kernelPfS_S_i_param_2,
	.param .u32 _Z14ge_gelu_kernelPfS_S_i_param_3
)
{
	.reg .pred 	%p<4>;
	.reg .b32 	%r<6>;
	.reg .b32 	%f<26>;
	.reg .b64 	%rd<11>;

	ld.param.u64 	%rd1, [_Z14ge_gelu_kernelPfS_S_i_param_0];
	ld.param.u64 	%rd2, [_Z14ge_gelu_kernelPfS_S_i_param_1];
	ld.param.u64 	%rd3, [_Z14ge_gelu_kernelPfS_S_i_param_2];
	ld.param.u32 	%r2, [_Z14ge_gelu_kernelPfS_S_i_param_3];
	mov.u32 	%r3, %ctaid.x;
	mov.u32 	%r4, %ntid.x;
	mov.u32 	%r5, %tid.x;
	mad.lo.s32 	%r1, %r3, %r4, %r5;
	setp.ge.s32 	%p1, %r1, %r2;
	@%p1 bra 	$L__BB0_2;
	cvta.to.global.u64 	%rd4, %rd1;
	cvta.to.global.u64 	%rd5, %rd2;
	cvta.to.global.u64 	%rd6, %rd3;
	mul.wide.s32 	%rd7, %r1, 4;
	add.s64 	%rd8, %rd4, %rd7;
	ld.global.f32 	%f1, [%rd8];
	add.s64 	%rd9, %rd5, %rd7;
	ld.global.f32 	%f2, [%rd9];
	mul.f32 	%f3, %f1, %f1;
	mul.f32 	%f4, %f1, %f3;
	mul.f32 	%f5, %f1, 0f3F000000;
	fma.rn.f32 	%f6, %f4, 0f3D372713, %f1;
	mul.f32 	%f7, %f6, 0f3F4C422A;
	abs.f32 	%f8, %f7;
	mul.f32 	%f9, %f8, 0f4038AA3B;
	ex2.approx.ftz.f32 	%f10, %f9;
	add.f32 	%f11, %f10, 0f3F800000;
	rcp.approx.ftz.f32 	%f12, %f11;
	fma.rn.f32 	%f13, %f12, 0fC0000000, 0f3F800000;
	setp.ge.f32 	%p2, %f8, 0f41102CB4;
	selp.f32 	%f14, 0f3F800000, %f13, %p2;
	copysign.f32 	%f15, %f7, %f14;
	mul.f32 	%f16, %f7, %f7;
	fma.rn.f32 	%f17, %f16, 0f3C80F082, 0fBD563CAE;
	fma.rn.f32 	%f18, %f17, %f16, 0f3E085941;
	fma.rn.f32 	%f19, %f18, %f16, 0fBEAAA9ED;
	fma.rn.f32 	%f20, %f19, %f16, 0f00000000;
	fma.rn.f32 	%f21, %f20, %f7, %f7;
	setp.ge.f32 	%p3, %f8, 0f3F19999A;
	selp.f32 	%f22, %f15, %f21, %p3;
	add.f32 	%f23, %f22, 0f3F800000;
	mul.f32 	%f24, %f5, %f23;
	mul.f32 	%f25, %f2, %f24;
	add.s64 	%rd10, %rd6, %rd7;
	st.global.f32 	[%rd10], %f25;
$L__BB0_2:
	ret;

}


// ===== COMPILED SASS (sm_100) =====

	.target	sm_100

	.elftype	@"ET_EXEC"


//--------------------- .note.nv.tkinfo           --------------------------
	.section	.note.nv.tkinfo,"",@"SHT_NOTE"
	.sectionflags	@"SHF_NOTE_NV_TKINFO"
	.tkinfo
        /*0018*/ 	.word	0x00000002
        /*0030*/ 	.string	""
        /*0030*/ 	.string	"ptxas"
        /*0030*/ 	.string	"Cuda compilation tools, release 13.0, V13.0.88"
        /*0030*/ 	.string	"Build cuda_13.0.r13.0/compiler.36424714_0"
        /*0030*/ 	.string	"-arch sm_100 -m 64 "



//--------------------- .note.nv.cuinfo           --------------------------
	.section	.note.nv.cuinfo,"",@"SHT_NOTE"
	.sectionflags	@"SHF_NOTE_NV_CUINFO"
        /*0018*/ 	.short	0x0002
        /*001a*/ 	.short	0x0064
        /*001c*/ 	.short	0x0082
	.zero		2


//--------------------- .nv.info                  --------------------------
	.section	.nv.info,"",@"SHT_CUDA_INFO"
	.align	4


	//----- nvinfo : EIATTR_REGCOUNT
	.align		4
        /*0000*/ 	.byte	0x04, 0x2f
        /*0002*/ 	.short	(.L_1 - .L_0)
	.align		4
.L_0:
        /*0004*/ 	.word	index@(_Z14ge_gelu_kernelPfS_S_i)
        /*0008*/ 	.word	0x0000000e


	//----- nvinfo : EIATTR_FRAME_SIZE
	.align		4
.L_1:
        /*000c*/ 	.byte	0x04, 0x11
        /*000e*/ 	.short	(.L_3 - .L_2)
	.align		4
.L_2:
        /*0010*/ 	.word	index@(_Z14ge_gelu_kernelPfS_S_i)
        /*0014*/ 	.word	0x00000000


	//----- nvinfo : EIATTR_MIN_STACK_SIZE
	.align		4
.L_3:
        /*0018*/ 	.byte	0x04, 0x12
        /*001a*/ 	.short	(.L_5 - .L_4)
	.align		4
.L_4:
        /*001c*/ 	.word	index@(_Z14ge_gelu_kernelPfS_S_i)
        /*0020*/ 	.word	0x00000000
.L_5:


//--------------------- .nv.compat                --------------------------
	.section	.nv.compat,"",@"SHT_CUDA_COMPAT_INFO"
	.align	4
        /*0000*/ 	.byte	0x02, 0x09, 0x00, 0x00, 0x02, 0x02, 0x01, 0x00, 0x02, 0x05, 0x05, 0x00, 0x03, 0x07, 0x01, 0x01
        /*0010*/ 	.byte	0x02, 0x03, 0x00, 0x00, 0x02, 0x06, 0x01, 0x00, 0x04, 0x0b, 0x08, 0x00, 0x01, 0x00, 0x00, 0x00
        /*0020*/ 	.byte	0x00, 0x00, 0x00, 0x00


//--------------------- .nv.info._Z14ge_gelu_kernelPfS_S_i --------------------------
	.section	.nv.info._Z14ge_gelu_kernelPfS_S_i,"",@"SHT_CUDA_INFO"
	.sectionflags	@""
	.align	4


	//----- nvinfo : EIATTR_CUDA_API_VERSION
	.align		4
        /*0000*/ 	.byte	0x04, 0x37
        /*0002*/ 	.short	(.L_7 - .L_6)
.L_6:
        /*0004*/ 	.word	0x00000082


	//----- nvinfo : EIATTR_KPARAM_INFO
	.align		4
.L_7:
        /*0008*/ 	.byte	0x04, 0x17
        /*000a*/ 	.short	(.L_9 - .L_8)
.L_8:
        /*000c*/ 	.word	0x00000000
        /*0010*/ 	.short	0x0003
        /*0012*/ 	.short	0x0018
        /*0014*/ 	.byte	0x00, 0xf0, 0x11, 0x00


	//----- nvinfo : EIATTR_KPARAM_INFO
	.align		4
.L_9:
        /*0018*/ 	.byte	0x04, 0x17
        /*001a*/ 	.short	(.L_11 - .L_10)
.L_10:
        /*001c*/ 	.word	0x00000000
        /*0020*/ 	.short	0x0002
        /*0022*/ 	.short	0x0010
        /*0024*/ 	.byte	0x00, 0xf5, 0x21, 0x00


	//----- nvinfo : EIATTR_KPARAM_INFO
	.align		4
.L_11:
        /*0028*/ 	.byte	0x04, 0x17
        /*002a*/ 	.short	(.L_13 - .L_12)
.L_12:
        /*002c*/ 	.word	0x00000000
        /*0030*/ 	.short	0x0001
        /*0032*/ 	.short	0x0008
        /*0034*/ 	.byte	0x00, 0xf5, 0x21, 0x00


	//----- nvinfo : EIATTR_KPARAM_INFO
	.align		4
.L_13:
        /*0038*/ 	.byte	0x04, 0x17
        /*003a*/ 	.short	(.L_15 - .L_14)
.L_14:
        /*003c*/ 	.word	0x00000000
        /*0040*/ 	.short	0x0000
        /*0042*/ 	.short	0x0000
        /*0044*/ 	.byte	0x00, 0xf5, 0x21, 0x00


	//----- nvinfo : EIATTR_SPARSE_MMA_MASK
	.align		4
.L_15:
        /*0048*/ 	.byte	0x03, 0x50
        /*004a*/ 	.short	0x0000


	//----- nvinfo : EIATTR_MAXREG_COUNT
	.align		4
        /*004c*/ 	.byte	0x03, 0x1b
        /*004e*/ 	.short	0x00ff


	//----- nvinfo : EIATTR_MERCURY_ISA_VERSION
	.align		4
        /*0050*/ 	.byte	0x03, 0x5f
        /*0052*/ 	.short	0x0101


	//----- nvinfo : EIATTR_VRC_CTA_INIT_COUNT
	.align		4
        /*0054*/ 	.byte	0x02, 0x4a
	.zero		1
	.zero		1


	//----- nvinfo : EIATTR_EXIT_INSTR_OFFSETS
	.align		4
        /*0058*/ 	.byte	0x04, 0x1c
        /*005a*/ 	.short	(.L_17 - .L_16)


	//   ....[0]....
.L_16:
        /*005c*/ 	.word	0x00000070


	//   ....[1]....
        /*0060*/ 	.word	0x000002b0


	//----- nvinfo : EIATTR_CBANK_PARAM_SIZE
	.align		4
.L_17:
        /*0064*/ 	.byte	0x03, 0x19
        /*0066*/ 	.short	0x001c


	//----- nvinfo : EIATTR_PARAM_CBANK
	.align		4
        /*0068*/ 	.byte	0x04, 0x0a
        /*006a*/ 	.short	(.L_19 - .L_18)
	.align		4
.L_18:
        /*006c*/ 	.word	index@(.nv.constant0._Z14ge_gelu_kernelPfS_S_i)
        /*0070*/ 	.short	0x0380
        /*0072*/ 	.short	0x001c


	//----- nvinfo : EIATTR_SW_WAR
	.align		4
.L_19:
        /*0074*/ 	.byte	0x04, 0x36
        /*0076*/ 	.short	(.L_21 - .L_20)
.L_20:
        /*0078*/ 	.word	0x00000008
.L_21:


//--------------------- .nv.callgraph             --------------------------
	.section	.nv.callgraph,"",@"SHT_CUDA_CALLGRAPH"
	.align	4
	.sectionentsize	8
	.align		4
        /*0000*/ 	.word	0x00000000
	.align		4
        /*0004*/ 	.word	0xffffffff
	.align		4
        /*0008*/ 	.word	0x00000000
	.align		4
        /*000c*/ 	.word	0xfffffffe
	.align		4
        /*0010*/ 	.word	0x00000000
	.align		4
        /*0014*/ 	.word	0xfffffffd
	.align		4
        /*0018*/ 	.word	0x00000000
	.align		4
        /*001c*/ 	.word	0xfffffffc


//--------------------- .text._Z14ge_gelu_kernelPfS_S_i --------------------------
	.section	.text._Z14ge_gelu_kernelPfS_S_i,"ax",@progbits
	.align	128
        .global         _Z14ge_gelu_kernelPfS_S_i
        .type           _Z14ge_gelu_kernelPfS_S_i,@function
        .size           _Z14ge_gelu_kernelPfS_S_i,(.L_x_1 - _Z14ge_gelu_kernelPfS_S_i)
        .other          _Z14ge_gelu_kernelPfS_S_i,@"STO_CUDA_ENTRY STV_DEFAULT"
_Z14ge_gelu_kernelPfS_S_i:
.text._Z14ge_gelu_kernelPfS_S_i:
[----:B------:R-:W-:Y:S01]  /*0000*/  LDC R1, c[0x0][0x37c] ;  /* 0x0000df00ff017b82 */ /* 0x000fe20000000800 */
[----:B------:R-:W0:Y:S07]  /*0010*/  S2R R3, SR_TID.X ;  /* 0x0000000000037919 */ /* 0x000e2e0000002100 */
[----:B------:R-:W0:Y:S01]  /*0020*/  S2UR UR4, SR_CTAID.X ;  /* 0x00000000000479c3 */ /* 0x000e220000002500 */
[----:B------:R-:W1:Y:S07]  /*0030*/  LDCU UR5, c[0x0][0x398] ;  /* 0x00007300ff0577ac */ /* 0x000e6e0008000800 */
[----:B------:R-:W0:Y:S02]  /*0040*/  LDC R2, c[0x0][0x360] ;  /* 0x0000d800ff027b82 */ /* 0x000e240000000800 */
[----:B0-----:R-:W-:-:S05]  /*0050*/  IMAD R2, R2, UR4, R3 ;  /* 0x0000000402027c24 */ /* 0x001fca000f8e0203 */
[----:B-1----:R-:W-:-:S13]  /*0060*/  ISETP.GE.AND P0, PT, R2, UR5, PT ;  /* 0x0000000502007c0c */ /* 0x002fda000bf06270 */
[----:B------:R-:W-:Y:S05]  /*0070*/  @P0 EXIT ;  /* 0x000000000000094d */ /* 0x000fea0003800000 */
[----:B------:R-:W0:Y:S01]  /*0080*/  LDC.64 R4, c[0x0][0x380] ;  /* 0x0000e000ff047b82 */ /* 0x000e220000000a00 */
[----:B------:R-:W1:Y:S07]  /*0090*/  LDCU.64 UR4, c[0x0][0x358] ;  /* 0x00006b00ff0477ac */ /* 0x000e6e0008000a00 */
[----:B------:R-:W2:Y:S01]  /*00a0*/  LDC.64 R6, c[0x0][0x388] ;  /* 0x0000e200ff067b82 */ /* 0x000ea20000000a00 */
[----:B0-----:R-:W-:-:S05]  /*00b0*/  IMAD.WIDE R4, R2, 0x4, R4 ;  /* 0x0000000402047825 */ /* 0x001fca00078e0204 */
[----:B-1----:R0:W3:Y:S01]  /*00c0*/  LDG.E R3, desc[UR4][R4.64] ;  /* 0x0000000404037981 */ /* 0x0020e2000c1e1900 */
[----:B--2---:R-:W-:-:S06]  /*00d0*/  IMAD.WIDE R6, R2, 0x4, R6 ;  /* 0x0000000402067825 */ /* 0x004fcc00078e0206 */
[----:B------:R1:W2:Y:S01]  /*00e0*/  LDG.E R6, desc[UR4][R6.64] ;  /* 0x0000000406067981 */ /* 0x0002a2000c1e1900 */
[----:B0-----:R-:W-:Y:S01]  /*00f0*/  HFMA2 R4, -RZ, RZ, 1.875, 0 ;  /* 0x3f800000ff047431 */ /* 0x001fe200000001ff */
[----:B------:R-:W-:Y:S01]  /*0100*/  MOV R10, 0x3c80f082 ;  /* 0x3c80f082000a7802 */ /* 0x000fe20000000f00 */
[----:B---3--:R-:W-:-:S04]  /*0110*/  FMUL R0, R3, R3 ;  /* 0x0000000303007220 */ /* 0x008fc80000400000 */
[----:B------:R-:W-:-:S04]  /*0120*/  FMUL R0, R3, R0 ;  /* 0x0000000003007220 */ /* 0x000fc80000400000 */
[----:B------:R-:W-:Y:S01]  /*0130*/  FFMA R0, R0, 0.044714998453855514526, R3 ;  /* 0x3d37271300007823 */ /* 0x000fe20000000003 */
[----:B------:R-:W-:-:S03]  /*0140*/  FMUL R3, R3, 0.5 ;  /* 0x3f00000003037820 */ /* 0x000fc60000400000 */
[----:B------:R-:W-:-:S04]  /*0150*/  FMUL R8, R0, 0.79788458347320556641 ;  /* 0x3f4c422a00087820 */ /* 0x000fc80000400000 */
[C---:B------:R-:W-:Y:S01]  /*0160*/  FMUL R0, |R8|.reuse, 2.8853900432586669922 ;  /* 0x4038aa3b08007820 */ /* 0x040fe20000400200 */
[C---:B------:R-:W-:Y:S01]  /*0170*/  FMUL R11, R8.reuse, R8 ;  /* 0x00000008080b7220 */ /* 0x040fe20000400000 */
[C---:B------:R-:W-:Y:S02]  /*0180*/  FSETP.GE.AND P1, PT, |R8|.reuse, 0.60000002384185791016, PT ;  /* 0x3f19999a0800780b */ /* 0x040fe40003f26200 */
[----:B------:R-:W-:Y:S01]  /*0190*/  FSETP.GE.AND P0, PT, |R8|, 9.010913848876953125, PT ;  /* 0x41102cb40800780b */ /* 0x000fe20003f06200 */
[C---:B------:R-:W-:Y:S01]  /*01a0*/  FFMA R10, R11.reuse, R10, -0.052303962409496307373 ;  /* 0xbd563cae0b0a7423 */ /* 0x040fe2000000000a */
[----:B------:R-:W0:Y:S02]  /*01b0*/  MUFU.EX2 R0, R0 ;  /* 0x0000000000007308 */ /* 0x000e240000000800 */
[----:B0-----:R-:W-:Y:S01]  /*01c0*/  FADD R9, R0, 1 ;  /* 0x3f80000000097421 */ /* 0x001fe20000000000 */
[----:B------:R-:W-:-:S04]  /*01d0*/  FFMA R0, R11, R10, 0.1331529766321182251 ;  /* 0x3e0859410b007423 */ /* 0x000fc8000000000a */
[C---:B------:R-:W-:Y:S01]  /*01e0*/  FFMA R0, R11.reuse, R0, -0.33332768082618713379 ;  /* 0xbeaaa9ed0b007423 */ /* 0x040fe20000000000 */
[----:B------:R-:W1:Y:S03]  /*01f0*/  MUFU.RCP R9, R9 ;  /* 0x0000000900097308 */ /* 0x000e660000001000 */
[----:B------:R-:W-:Y:S01]  /*0200*/  FFMA R11, R11, R0, RZ ;  /* 0x000000000b0b7223 */ /* 0x000fe200000000ff */
[----:B-1----:R-:W-:Y:S02]  /*0210*/  FFMA R7, R9, -2, R4 ;  /* 0xc000000009077823 */ /* 0x002fe40000000004 */
[----:B------:R-:W0:Y:S03]  /*0220*/  LDC.64 R4, c[0x0][0x390] ;  /* 0x0000e400ff047b82 */ /* 0x000e260000000a00 */
[----:B------:R-:W-:-:S04]  /*0230*/  FSEL R7, R7, 1, !P0 ;  /* 0x3f80000007077808 */ /* 0x000fc80004000000 */
[--C-:B------:R-:W-:Y:S01]  /*0240*/  LOP3.LUT R7, R7, 0x80000000, R8.reuse, 0xb8, !PT ;  /* 0x8000000007077812 */ /* 0x100fe200078eb808 */
[----:B------:R-:W-:-:S04]  /*0250*/  @!P1 FFMA R7, R8, R11, R8 ;  /* 0x0000000b08079223 */ /* 0x000fc80000000008 */
[----:B------:R-:W-:-:S04]  /*0260*/  FADD R0, R7, 1 ;  /* 0x3f80000007007421 */ /* 0x000fc80000000000 */
[----:B------:R-:W-:-:S04]  /*0270*/  FMUL R3, R3, R0 ;  /* 0x0000000003037220 */ /* 0x000fc80000400000 */
[----:B--2---:R-:W-:Y:S01]  /*0280*/  FMUL R3, R6, R3 ;  /* 0x0000000306037220 */ /* 0x004fe20000400000 */
[----:B0-----:R-:W-:-:S05]  /*0290*/  IMAD.WIDE R4, R2, 0x4, R4 ;  /* 0x0000000402047825 */ /* 0x001fca00078e0204 */
[----:B------:R-:W-:Y:S01]  /*02a0*/  STG.E desc[UR4][R4.64], R3 ;  /* 0x0000000304007986 */ /* 0x000fe2000c101904 */
[----:B------:R-:W-:Y:S05]  /*02b0*/  EXIT ;  /* 0x000000000000794d */ /* 0x000fea0003800000 */
.L_x_0:
[----:B------:R-:W-:-:S00]  /*02c0*/  BRA `(.L_x_0) ;  /* 0xfffffffc00fc7947 */ /* 0x000fc0000383ffff */
[----:B------:R-:W-:-:S00]  /*02d0*/  NOP ;  /* 0x0000000000007918 */ /* 0x000fc00000000000 */
        /* <DEDUP_REMOVED lines=10> */
.L_x_1:


//--------------------- .nv.shared.reserved.0     --------------------------
	.section	.nv.shared.reserved.0,"aw",@nobits
	.weak		__nv_reservedSMEM_offset_0_alias
	.size		__nv_reservedSMEM_offset_0_alias, 0, 64
	.other		__nv_reservedSMEM_offset_0_alias,@"STO_CUDA_RESERVED_SHARED STV_DEFAULT"
__nv_reservedSMEM_offset_0_alias:
	.zero		0
	.zero		64


//--------------------- .nv.constant0._Z14ge_gelu_kernelPfS_S_i --------------------------
	.section	.nv.constant0._Z14ge_gelu_kernelPfS_S_i,"a",@progbits
	.sectionflags	@""
	.align	4
.nv.constant0._Z14ge_gelu_kernelPfS_S_i:
	.zero		924


//--------------------- SYMBOLS --------------------------

	.type		.nv.reservedSmem.offset0,@object
	.size		.nv.reservedSmem.offset0,0x4
